	.headerflags	@"EF_CUDA_TEXMODE_UNIFIED EF_CUDA_64BIT_ADDRESS EF_CUDA_ACCELERATORS EF_CUDA_SM90 EF_CUDA_VIRTUAL_SM(EF_CUDA_SM90)"
	.elftype	@"ET_EXEC"


//--------------------- .nv.info                  --------------------------
	.section	.nv.info,"",@"SHT_CUDA_INFO"
	.align	4


	//----- nvinfo : EIATTR_REGCOUNT
	.align		4
        /*0000*/ 	.byte	0x04, 0x2f
        /*0002*/ 	.short	(.L_3 - .L_2)
	.align		4
.L_2:
        /*0004*/ 	.word	index@(triton_poi_fused__native_batch_norm_legit_no_training_silu_14)
        /*0008*/ 	.word	0x00000011


	//----- nvinfo : EIATTR_MIN_STACK_SIZE
	.align		4
.L_3:
        /*000c*/ 	.byte	0x04, 0x12
        /*000e*/ 	.short	(.L_5 - .L_4)
	.align		4
.L_4:
        /*0010*/ 	.word	index@(triton_poi_fused__native_batch_norm_legit_no_training_silu_14)
        /*0014*/ 	.word	0x00000000


	//----- nvinfo : EIATTR_FRAME_SIZE
	.align		4
.L_5:
        /*0018*/ 	.byte	0x04, 0x11
        /*001a*/ 	.short	(.L_7 - .L_6)
	.align		4
.L_6:
        /*001c*/ 	.word	index@(triton_poi_fused__native_batch_norm_legit_no_training_silu_14)
        /*0020*/ 	.word	0x00000000


	//----- nvinfo : EIATTR_MIN_STACK_SIZE
	.align		4
.L_7:
        /*0024*/ 	.byte	0x04, 0x12
        /*0026*/ 	.short	(.L_9 - .L_8)
	.align		4
.L_8:
        /*0028*/ 	.word	index@(triton_poi_fused__native_batch_norm_legit_no_training_silu_14)
        /*002c*/ 	.word	0x00000000
.L_9:


//--------------------- .nv.info.triton_poi_fused__native_batch_norm_legit_no_training_silu_14 --------------------------
	.section	.nv.info.triton_poi_fused__native_batch_norm_legit_no_training_silu_14,"",@"SHT_CUDA_INFO"
	.sectionflags	@""
	.align	4


	//----- nvinfo : EIATTR_CUDA_API_VERSION
	.align		4
        /*0000*/ 	.byte	0x04, 0x37
        /*0002*/ 	.short	(.L_11 - .L_10)
.L_10:
        /*0004*/ 	.word	0x0000007c


	//----- nvinfo : EIATTR_KPARAM_INFO
	.align		4
.L_11:
        /*0008*/ 	.byte	0x04, 0x17
        /*000a*/ 	.short	(.L_13 - .L_12)
.L_12:
        /*000c*/ 	.word	0x00000000
        /*0010*/ 	.short	0x0006
        /*0012*/ 	.short	0x0030
        /*0014*/ 	.byte	0x00, 0xf0, 0x11, 0x00


	//----- nvinfo : EIATTR_KPARAM_INFO
	.align		4
.L_13:
        /*0018*/ 	.byte	0x04, 0x17
        /*001a*/ 	.short	(.L_15 - .L_14)
.L_14:
        /*001c*/ 	.word	0x00000000
        /*0020*/ 	.short	0x0005
        /*0022*/ 	.short	0x0028
        /*0024*/ 	.byte	0x00, 0xf4, 0x21, 0x00


	//----- nvinfo : EIATTR_KPARAM_INFO
	.align		4
.L_15:
        /*0028*/ 	.byte	0x04, 0x17
        /*002a*/ 	.short	(.L_17 - .L_16)
.L_16:
        /*002c*/ 	.word	0x00000000
        /*0030*/ 	.short	0x0004
        /*0032*/ 	.short	0x0020
        /*0034*/ 	.byte	0x00, 0xf4, 0x21, 0x00


	//----- nvinfo : EIATTR_KPARAM_INFO
	.align		4
.L_17:
        /*0038*/ 	.byte	0x04, 0x17
        /*003a*/ 	.short	(.L_19 - .L_18)
.L_18:
        /*003c*/ 	.word	0x00000000
        /*0040*/ 	.short	0x0003
        /*0042*/ 	.short	0x0018
        /*0044*/ 	.byte	0x00, 0xf4, 0x21, 0x00


	//----- nvinfo : EIATTR_KPARAM_INFO
	.align		4
.L_19:
        /*0048*/ 	.byte	0x04, 0x17
        /*004a*/ 	.short	(.L_21 - .L_20)
.L_20:
        /*004c*/ 	.word	0x00000000
        /*0050*/ 	.short	0x0002
        /*0052*/ 	.short	0x0010
        /*0054*/ 	.byte	0x00, 0xf4, 0x21, 0x00


	//----- nvinfo : EIATTR_KPARAM_INFO
	.align		4
.L_21:
        /*0058*/ 	.byte	0x04, 0x17
        /*005a*/ 	.short	(.L_23 - .L_22)
.L_22:
        /*005c*/ 	.word	0x00000000
        /*0060*/ 	.short	0x0001
        /*0062*/ 	.short	0x0008
        /*0064*/ 	.byte	0x00, 0xf4, 0x21, 0x00


	//----- nvinfo : EIATTR_KPARAM_INFO
	.align		4
.L_23:
        /*0068*/ 	.byte	0x04, 0x17
        /*006a*/ 	.short	(.L_25 - .L_24)
.L_24:
        /*006c*/ 	.word	0x00000000
        /*0070*/ 	.short	0x0000
        /*0072*/ 	.short	0x0000
        /*0074*/ 	.byte	0x00, 0xf4, 0x21, 0x00


	//----- nvinfo : EIATTR_SPARSE_MMA_MASK
	.align		4
.L_25:
        /*0078*/ 	.byte	0x03, 0x50
        /*007a*/ 	.short	0x0000


	//----- nvinfo : EIATTR_MAXREG_COUNT
	.align		4
        /*007c*/ 	.byte	0x03, 0x1b
        /*007e*/ 	.short	0x00ff


	//----- nvinfo : EIATTR_EXIT_INSTR_OFFSETS
	.align		4
        /*0080*/ 	.byte	0x04, 0x1c
        /*0082*/ 	.short	(.L_27 - .L_26)


	//   ....[0]....
.L_26:
        /*0084*/ 	.word	0x00000530


	//----- nvinfo : EIATTR_REQNTID
	.align		4
.L_27:
        /*0088*/ 	.byte	0x04, 0x10
        /*008a*/ 	.short	(.L_29 - .L_28)
.L_28:
        /*008c*/ 	.word	0x00000100
        /*0090*/ 	.word	0x00000001
        /*0094*/ 	.word	0x00000001


	//----- nvinfo : EIATTR_CBANK_PARAM_SIZE
	.align		4
.L_29:
        /*0098*/ 	.byte	0x03, 0x19
        /*009a*/ 	.short	0x0034


	//----- nvinfo : EIATTR_PARAM_CBANK
	.align		4
        /*009c*/ 	.byte	0x04, 0x0a
        /*009e*/ 	.short	(.L_31 - .L_30)
	.align		4
.L_30:
        /*00a0*/ 	.word	index@(.nv.constant0.triton_poi_fused__native_batch_norm_legit_no_training_silu_14)
        /*00a4*/ 	.short	0x0210
        /*00a6*/ 	.short	0x0034


	//----- nvinfo : EIATTR_SW_WAR
	.align		4
.L_31:
        /*00a8*/ 	.byte	0x04, 0x36
        /*00aa*/ 	.short	(.L_33 - .L_32)
.L_32:
        /*00ac*/ 	.word	0x00000008
.L_33:


//--------------------- .nv.callgraph             --------------------------
	.section	.nv.callgraph,"",@"SHT_CUDA_CALLGRAPH"
	.align	4
	.sectionentsize	8
	.align		4
        /*0000*/ 	.word	0x00000000
	.align		4
        /*0004*/ 	.word	0xffffffff
	.align		4
        /*0008*/ 	.word	0x00000000
	.align		4
        /*000c*/ 	.word	0xfffffffe
	.align		4
        /*0010*/ 	.word	0x00000000
	.align		4
        /*0014*/ 	.word	0xfffffffd
	.align		4
        /*0018*/ 	.word	0x00000000
	.align		4
        /*001c*/ 	.word	0xfffffffc


//--------------------- .nv.constant4             --------------------------
	.section	.nv.constant4,"a",@progbits
	.align	8
	.align		8
.nv.constant4:
        /*0000*/ 	.dword	_$_str
	.align		8
        /*0008*/ 	.dword	_$_str_$_2


//--------------------- .text.triton_poi_fused__native_batch_norm_legit_no_training_silu_14 --------------------------
	.section	.text.triton_poi_fused__native_batch_norm_legit_no_training_silu_14,"ax",@progbits
	.align	128
        .global         triton_poi_fused__native_batch_norm_legit_no_training_silu_14
        .type           triton_poi_fused__native_batch_norm_legit_no_training_silu_14,@function
        .size           triton_poi_fused__native_batch_norm_legit_no_training_silu_14,(.L_x_1 - triton_poi_fused__native_batch_norm_legit_no_training_silu_14)
        .other          triton_poi_fused__native_batch_norm_legit_no_training_silu_14,@"STO_CUDA_ENTRY STV_DEFAULT"
triton_poi_fused__native_batch_norm_legit_no_training_silu_14:
.text.triton_poi_fused__native_batch_norm_legit_no_training_silu_14:
[----:B------:R-:W-:Y:S01]  /*0000*/  LDC R1, c[0x0][0x28] ;  /* 0x00000a00ff017b82 */ /* 0x000fe20000000800 */
[----:B------:R-:W1:Y:S07]  /*0010*/  S2R R0, SR_TID.X ;  /* 0x0000000000007919 */ /* 0x000e6e0000002100 */
[----:B------:R-:W2:Y:S01]  /*0020*/  LDC.64 R2, c[0x0][0x228] ;  /* 0x00008a00ff027b82 */ /* 0x000ea20000000a00 */
[----:B------:R-:W-:Y:S01]  /*0030*/  ULDC.64 UR4, c[0x0][0x208] ;  /* 0x0000820000047ab9 */ /* 0x000fe20000000a00 */
[----:B------:R-:W3:Y:S06]  /*0040*/  S2R R7, SR_CTAID.X ;  /* 0x0000000000077919 */ /* 0x000eec0000002500 */
[----:B------:R-:W4:Y:S08]  /*0050*/  LDC.64 R8, c[0x0][0x230] ;  /* 0x00008c00ff087b82 */ /* 0x000f300000000a00 */
[----:B------:R-:W5:Y:S01]  /*0060*/  LDC.64 R10, c[0x0][0x238] ;  /* 0x00008e00ff0a7b82 */ /* 0x000f620000000a00 */
[----:B-1----:R-:W-:-:S02]  /*0070*/  SHF.L.U32 R0, R0, 0x1, RZ ;  /* 0x0000000100007819 */ /* 0x002fc400000006ff */
[----:B---3--:R-:W-:Y:S02]  /*0080*/  SHF.R.S32.HI R5, RZ, 0x16, R7 ;  /* 0x00000016ff057819 */ /* 0x008fe40000011407 */
[----:B------:R-:W-:Y:S02]  /*0090*/  LOP3.LUT R0, R0, 0x1fe, RZ, 0xc0, !PT ;  /* 0x000001fe00007812 */ /* 0x000fe400078ec0ff */
[----:B------:R-:W-:Y:S02]  /*00a0*/  SGXT R5, R5, 0x1 ;  /* 0x000000010505781a */ /* 0x000fe40000000200 */
[----:B------:R-:W-:Y:S02]  /*00b0*/  LEA R0, R7, R0, 0x9 ;  /* 0x0000000007007211 */ /* 0x000fe400078e48ff */
[----:B------:R-:W1:Y:S02]  /*00c0*/  LDC.64 R6, c[0x0][0x220] ;  /* 0x00008800ff067b82 */ /* 0x000e640000000a00 */
[----:B------:R-:W-:-:S04]  /*00d0*/  LEA.HI R5, R5, R0, RZ, 0x6 ;  /* 0x0000000005057211 */ /* 0x000fc800078f30ff */
[----:B------:R-:W-:-:S04]  /*00e0*/  LOP3.LUT R5, R5, 0xffffffc0, RZ, 0xc0, !PT ;  /* 0xffffffc005057812 */ /* 0x000fc800078ec0ff */
[----:B------:R-:W-:Y:S02]  /*00f0*/  IADD3 R13, R0, -R5, RZ ;  /* 0x80000005000d7210 */ /* 0x000fe40007ffe0ff */
[----:B------:R-:W3:Y:S03]  /*0100*/  LDC.64 R4, c[0x0][0x218] ;  /* 0x00008600ff047b82 */ /* 0x000ee60000000a00 */
[----:B--2---:R-:W-:-:S06]  /*0110*/  IMAD.WIDE R2, R13, 0x4, R2 ;  /* 0x000000040d027825 */ /* 0x004fcc00078e0202 */
[----:B------:R-:W2:Y:S01]  /*0120*/  LDG.E.EL.64 R2, desc[UR4][R2.64] ;  /* 0x0000000402027981 */ /* 0x000ea2000c2e1b00 */
[----:B-1----:R-:W-:-:S04]  /*0130*/  IMAD.WIDE R6, R13, 0x4, R6 ;  /* 0x000000040d067825 */ /* 0x002fc800078e0206 */
[C---:B----4-:R-:W-:Y:S02]  /*0140*/  IMAD.WIDE R8, R13.reuse, 0x4, R8 ;  /* 0x000000040d087825 */ /* 0x050fe400078e0208 */
[----:B------:R-:W4:Y:S02]  /*0150*/  LDG.E.EL.64 R6, desc[UR4][R6.64] ;  /* 0x0000000406067981 */ /* 0x000f24000c2e1b00 */
[----:B-----5:R-:W-:Y:S02]  /*0160*/  IMAD.WIDE R10, R13, 0x4, R10 ;  /* 0x000000040d0a7825 */ /* 0x020fe400078e020a */
[----:B------:R-:W5:Y:S02]  /*0170*/  LDG.E.EL.64 R8, desc[UR4][R8.64] ;  /* 0x0000000408087981 */ /* 0x000f64000c2e1b00 */
[----:B---3--:R-:W-:Y:S02]  /*0180*/  IMAD.WIDE R4, R0, 0x4, R4 ;  /* 0x0000000400047825 */ /* 0x008fe400078e0204 */
[----:B------:R-:W5:Y:S04]  /*0190*/  LDG.E.EL.64 R10, desc[UR4][R10.64] ;  /* 0x000000040a0a7981 */ /* 0x000f68000c2e1b00 */
[----:B------:R-:W4:Y:S01]  /*01a0*/  LDG.E.64 R4, desc[UR4][R4.64] ;  /* 0x0000000404047981 */ /* 0x000f22000c1e1b00 */
[----:B--2---:R-:W-:Y:S01]  /*01b0*/  FADD R2, R2, 0.0010000000474974513054 ;  /* 0x3a83126f02027421 */ /* 0x004fe20000000000 */
[----:B------:R-:W-:-:S03]  /*01c0*/  FADD R3, R3, 0.0010000000474974513054 ;  /* 0x3a83126f03037421 */ /* 0x000fc60000000000 */
[----:B------:R-:W1:Y:S08]  /*01d0*/  MUFU.SQRT R12, R2 ;  /* 0x00000002000c7308 */ /* 0x000e700000002000 */
[----:B------:R-:W2:Y:S01]  /*01e0*/  MUFU.SQRT R13, R3 ;  /* 0x00000003000d7308 */ /* 0x000ea20000002000 */
[C---:B-1----:R-:W-:Y:S02]  /*01f0*/  FSETP.GT.AND P0, PT, R12.reuse, 8.50705917302346158658e+37, PT ;  /* 0x7e8000000c00780b */ /* 0x042fe40003f04000 */
[----:B------:R-:W-:-:S02]  /*0200*/  FSETP.GEU.AND P2, PT, R12, 1.175494350822287508e-38, PT ;  /* 0x008000000c00780b */ /* 0x000fc40003f4e000 */
[C---:B--2---:R-:W-:Y:S02]  /*0210*/  FSETP.GT.AND P1, PT, R13.reuse, 8.50705917302346158658e+37, PT ;  /* 0x7e8000000d00780b */ /* 0x044fe40003f24000 */
[----:B------:R-:W-:-:S07]  /*0220*/  FSETP.GEU.AND P3, PT, R13, 1.175494350822287508e-38, PT ;  /* 0x008000000d00780b */ /* 0x000fce0003f6e000 */
[----:B------:R-:W-:Y:S01]  /*0230*/  @P0 FMUL R12, R12, 0.25 ;  /* 0x3e8000000c0c0820 */ /* 0x000fe20000400000 */
[----:B------:R-:W-:-:S03]  /*0240*/  HFMA2.MMA R2, -RZ, RZ, 1.625, 0 ;  /* 0x3e800000ff027435 */ /* 0x000fc600000001ff */
[----:B------:R-:W-:Y:S01]  /*0250*/  @!P2 FMUL R12, R12, 16777216 ;  /* 0x4b8000000c0ca820 */ /* 0x000fe20000400000 */
[----:B------:R-:W-:-:S05]  /*0260*/  @P1 FMUL R13, R13, 0.25 ;  /* 0x3e8000000d0d1820 */ /* 0x000fca0000400000 */
[----:B------:R-:W1:Y:S01]  /*0270*/  MUFU.RCP R12, R12 ;  /* 0x0000000c000c7308 */ /* 0x000e620000001000 */
[----:B------:R-:W-:Y:S01]  /*0280*/  @!P3 FMUL R13, R13, 16777216 ;  /* 0x4b8000000d0db820 */ /* 0x000fe20000400000 */
[----:B------:R-:W-:-:S06]  /*0290*/  FSEL R3, R2, 1, P0 ;  /* 0x3f80000002037808 */ /* 0x000fcc0000000000 */
[----:B------:R-:W2:Y:S01]  /*02a0*/  MUFU.RCP R13, R13 ;  /* 0x0000000d000d7308 */ /* 0x000ea20000001000 */
[----:B------:R-:W-:Y:S01]  /*02b0*/  @!P2 FMUL R3, R3, 16777216 ;  /* 0x4b8000000303a820 */ /* 0x000fe20000400000 */
[----:B------:R-:W-:Y:S01]  /*02c0*/  FSEL R14, R2, 1, P1 ;  /* 0x3f800000020e7808 */ /* 0x000fe20000800000 */
[----:B----4-:R-:W-:Y:S02]  /*02d0*/  FADD R4, R4, -R6 ;  /* 0x8000000604047221 */ /* 0x010fe40000000000 */
[----:B-1----:R-:W-:Y:S02]  /*02e0*/  FMUL R3, R12, R3 ;  /* 0x000000030c037220 */ /* 0x002fe40000400000 */
[----:B------:R-:W-:Y:S01]  /*02f0*/  @!P3 FMUL R14, R14, 16777216 ;  /* 0x4b8000000e0eb820 */ /* 0x000fe20000400000 */
[----:B------:R-:W-:Y:S01]  /*0300*/  FADD R5, R5, -R7 ;  /* 0x8000000705057221 */ /* 0x000fe20000000000 */
[----:B------:R-:W-:Y:S02]  /*0310*/  FMUL R3, R4, R3 ;  /* 0x0000000304037220 */ /* 0x000fe40000400000 */
[----:B--2---:R-:W-:-:S02]  /*0320*/  FMUL R14, R13, R14 ;  /* 0x0000000e0d0e7220 */ /* 0x004fc40000400000 */
[----:B-----5:R-:W-:Y:S02]  /*0330*/  FFMA R8, R8, R3, R10 ;  /* 0x0000000308087223 */ /* 0x020fe4000000000a */
[----:B------:R-:W-:Y:S02]  /*0340*/  FMUL R14, R5, R14 ;  /* 0x0000000e050e7220 */ /* 0x000fe40000400000 */
[----:B------:R-:W-:Y:S02]  /*0350*/  FADD R3, RZ, -R8 ;  /* 0x80000008ff037221 */ /* 0x000fe40000000000 */
[----:B------:R-:W-:Y:S02]  /*0360*/  FFMA R9, R9, R14, R11 ;  /* 0x0000000e09097223 */ /* 0x000fe4000000000b */
[----:B------:R-:W-:Y:S02]  /*0370*/  FMUL R4, R3, 1.4426950216293334961 ;  /* 0x3fb8aa3b03047820 */ /* 0x000fe40000400000 */
[----:B------:R-:W-:-:S04]  /*0380*/  FADD R3, RZ, -R9 ;  /* 0x80000009ff037221 */ /* 0x000fc80000000000 */
[----:B------:R-:W-:Y:S01]  /*0390*/  FMUL R6, R3, 1.4426950216293334961 ;  /* 0x3fb8aa3b03067820 */ /* 0x000fe20000400000 */
[----:B------:R-:W-:-:S04]  /*03a0*/  FSETP.GEU.AND P0, PT, R4, -126, PT ;  /* 0xc2fc00000400780b */ /* 0x000fc80003f0e000 */
[----:B------:R-:W-:-:S09]  /*03b0*/  FSETP.GEU.AND P1, PT, R6, -126, PT ;  /* 0xc2fc00000600780b */ /* 0x000fd20003f2e000 */
[----:B------:R-:W-:-:S04]  /*03c0*/  @!P0 FMUL R4, R4, 0.5 ;  /* 0x3f00000004048820 */ /* 0x000fc80000400000 */
[----:B------:R-:W-:Y:S01]  /*03d0*/  @!P1 FMUL R6, R6, 0.5 ;  /* 0x3f00000006069820 */ /* 0x000fe20000400000 */
[----:B------:R-:W1:Y:S08]  /*03e0*/  MUFU.EX2 R3, R4 ;  /* 0x0000000400037308 */ /* 0x000e700000000800 */
[----:B------:R-:W2:Y:S01]  /*03f0*/  MUFU.EX2 R5, R6 ;  /* 0x0000000600057308 */ /* 0x000ea20000000800 */
[----:B-1----:R-:W-:-:S04]  /*0400*/  @!P0 FMUL R3, R3, R3 ;  /* 0x0000000303038220 */ /* 0x002fc80000400000 */
[----:B------:R-:W-:Y:S01]  /*0410*/  FADD R7, R3, 1 ;  /* 0x3f80000003077421 */ /* 0x000fe20000000000 */
[----:B--2---:R-:W-:-:S04]  /*0420*/  @!P1 FMUL R5, R5, R5 ;  /* 0x0000000505059220 */ /* 0x004fc80000400000 */
[----:B------:R-:W-:Y:S01]  /*0430*/  FADD R10, R5, 1 ;  /* 0x3f800000050a7421 */ /* 0x000fe20000000000 */
[----:B------:R-:W-:Y:S01]  /*0440*/  FSETP.GT.AND P0, PT, R7, 8.50705917302346158658e+37, PT ;  /* 0x7e8000000700780b */ /* 0x000fe20003f04000 */
[----:B------:R-:W1:Y:S03]  /*0450*/  LDC.64 R4, c[0x0][0x210] ;  /* 0x00008400ff047b82 */ /* 0x000e660000000a00 */
[----:B------:R-:W-:-:S09]  /*0460*/  FSETP.GT.AND P1, PT, R10, 8.50705917302346158658e+37, PT ;  /* 0x7e8000000a00780b */ /* 0x000fd20003f24000 */
[----:B------:R-:W-:-:S04]  /*0470*/  @P0 FMUL R7, R7, 0.25 ;  /* 0x3e80000007070820 */ /* 0x000fc80000400000 */
[----:B------:R-:W-:Y:S02]  /*0480*/  @P1 FMUL R10, R10, 0.25 ;  /* 0x3e8000000a0a1820 */ /* 0x000fe40000400000 */
[----:B------:R-:W2:Y:S08]  /*0490*/  MUFU.RCP R7, R7 ;  /* 0x0000000700077308 */ /* 0x000eb00000001000 */
[----:B------:R-:W3:Y:S01]  /*04a0*/  MUFU.RCP R10, R10 ;  /* 0x0000000a000a7308 */ /* 0x000ee20000001000 */
[----:B------:R-:W-:-:S02]  /*04b0*/  FSEL R6, R2, 1, P0 ;  /* 0x3f80000002067808 */ /* 0x000fc40000000000 */
[----:B------:R-:W-:-:S03]  /*04c0*/  FSEL R3, R2, 1, P1 ;  /* 0x3f80000002037808 */ /* 0x000fc60000800000 */
[----:B--2---:R-:W-:-:S04]  /*04d0*/  FMUL R11, R7, R6 ;  /* 0x00000006070b7220 */ /* 0x004fc80000400000 */
[----:B------:R-:W-:Y:S01]  /*04e0*/  FMUL R8, R8, R11 ;  /* 0x0000000b08087220 */ /* 0x000fe20000400000 */
[----:B---3--:R-:W-:Y:S01]  /*04f0*/  FMUL R6, R10, R3 ;  /* 0x000000030a067220 */ /* 0x008fe20000400000 */
[----:B-1----:R-:W-:-:S04]  /*0500*/  IMAD.WIDE R2, R0, 0x4, R4 ;  /* 0x0000000400027825 */ /* 0x002fc800078e0204 */
[----:B------:R-:W-:-:S05]  /*0510*/  FMUL R9, R9, R6 ;  /* 0x0000000609097220 */ /* 0x000fca0000400000 */
[----:B------:R-:W-:Y:S01]  /*0520*/  STG.E.64 desc[UR4][R2.64], R8 ;  /* 0x0000000802007986 */ /* 0x000fe2000c101b04 */
[----:B------:R-:W-:Y:S05]  /*0530*/  EXIT ;  /* 0x000000000000794d */ /* 0x000fea0003800000 */
.L_x_0:
[----:B------:R-:W-:-:S00]  /*0540*/  BRA `(.L_x_0) ;  /* 0xfffffffc00fc7947 */ /* 0x000fc0000383ffff */
[----:B------:R-:W-:-:S00]  /*0550*/  NOP ;  /* 0x0000000000007918 */ /* 0x000fc00000000000 */
        /* <DEDUP_REMOVED lines=10> */
.L_x_1:


//--------------------- .nv.global.init           --------------------------
	.section	.nv.global.init,"aw",@progbits
.nv.global.init:
	.type		_$_str,@object
	.size		_$_str,(_$_str_$_2 - _$_str)
_$_str:
        /*0000*/ 	.byte	0x5f, 0x5f, 0x43, 0x55, 0x44, 0x41, 0x5f, 0x46, 0x54, 0x5a, 0x00
	.type		_$_str_$_2,@object
	.size		_$_str_$_2,(.L_1 - _$_str_$_2)
_$_str_$_2:
        /*000b*/ 	.byte	0x5f, 0x5f, 0x43, 0x55, 0x44, 0x41, 0x5f, 0x50, 0x52, 0x45, 0x43, 0x5f, 0x53, 0x51, 0x52, 0x54
        /*001b*/ 	.byte	0x00
.L_1:


//--------------------- .nv.constant0.triton_poi_fused__native_batch_norm_legit_no_training_silu_14 --------------------------
	.section	.nv.constant0.triton_poi_fused__native_batch_norm_legit_no_training_silu_14,"a",@progbits
	.sectionflags	@""
	.align	4
.nv.constant0.triton_poi_fused__native_batch_norm_legit_no_training_silu_14:
	.zero		580
